	.headerflags	@"EF_CUDA_TEXMODE_UNIFIED EF_CUDA_64BIT_ADDRESS EF_CUDA_ACCELERATORS EF_CUDA_SM90 EF_CUDA_VIRTUAL_SM(EF_CUDA_SM90)"
	.elftype	@"ET_EXEC"


//--------------------- .nv.info                  --------------------------
	.section	.nv.info,"",@"SHT_CUDA_INFO"
	.align	4


	//----- nvinfo : EIATTR_REGCOUNT
	.align		4
        /*0000*/ 	.byte	0x04, 0x2f
        /*0002*/ 	.short	(.L_3 - .L_2)
	.align		4
.L_2:
        /*0004*/ 	.word	index@(triton_poi_fused__native_batch_norm_legit_no_training_5)
        /*0008*/ 	.word	0x00000020


	//----- nvinfo : EIATTR_MIN_STACK_SIZE
	.align		4
.L_3:
        /*000c*/ 	.byte	0x04, 0x12
        /*000e*/ 	.short	(.L_5 - .L_4)
	.align		4
.L_4:
        /*0010*/ 	.word	index@(triton_poi_fused__native_batch_norm_legit_no_training_5)
        /*0014*/ 	.word	0x00000000


	//----- nvinfo : EIATTR_FRAME_SIZE
	.align		4
.L_5:
        /*0018*/ 	.byte	0x04, 0x11
        /*001a*/ 	.short	(.L_7 - .L_6)
	.align		4
.L_6:
        /*001c*/ 	.word	index@(triton_poi_fused__native_batch_norm_legit_no_training_5)
        /*0020*/ 	.word	0x00000000


	//----- nvinfo : EIATTR_MIN_STACK_SIZE
	.align		4
.L_7:
        /*0024*/ 	.byte	0x04, 0x12
        /*0026*/ 	.short	(.L_9 - .L_8)
	.align		4
.L_8:
        /*0028*/ 	.word	index@(triton_poi_fused__native_batch_norm_legit_no_training_5)
        /*002c*/ 	.word	0x00000000
.L_9:


//--------------------- .nv.info.triton_poi_fused__native_batch_norm_legit_no_training_5 --------------------------
	.section	.nv.info.triton_poi_fused__native_batch_norm_legit_no_training_5,"",@"SHT_CUDA_INFO"
	.sectionflags	@""
	.align	4


	//----- nvinfo : EIATTR_CUDA_API_VERSION
	.align		4
        /*0000*/ 	.byte	0x04, 0x37
        /*0002*/ 	.short	(.L_11 - .L_10)
.L_10:
        /*0004*/ 	.word	0x0000007c


	//----- nvinfo : EIATTR_KPARAM_INFO
	.align		4
.L_11:
        /*0008*/ 	.byte	0x04, 0x17
        /*000a*/ 	.short	(.L_13 - .L_12)
.L_12:
        /*000c*/ 	.word	0x00000000
        /*0010*/ 	.short	0x0007
        /*0012*/ 	.short	0x0034
        /*0014*/ 	.byte	0x00, 0xf0, 0x11, 0x00


	//----- nvinfo : EIATTR_KPARAM_INFO
	.align		4
.L_13:
        /*0018*/ 	.byte	0x04, 0x17
        /*001a*/ 	.short	(.L_15 - .L_14)
.L_14:
        /*001c*/ 	.word	0x00000000
        /*0020*/ 	.short	0x0006
        /*0022*/ 	.short	0x0030
        /*0024*/ 	.byte	0x00, 0xf0, 0x11, 0x00


	//----- nvinfo : EIATTR_KPARAM_INFO
	.align		4
.L_15:
        /*0028*/ 	.byte	0x04, 0x17
        /*002a*/ 	.short	(.L_17 - .L_16)
.L_16:
        /*002c*/ 	.word	0x00000000
        /*0030*/ 	.short	0x0005
        /*0032*/ 	.short	0x0028
        /*0034*/ 	.byte	0x00, 0xf4, 0x21, 0x00


	//----- nvinfo : EIATTR_KPARAM_INFO
	.align		4
.L_17:
        /*0038*/ 	.byte	0x04, 0x17
        /*003a*/ 	.short	(.L_19 - .L_18)
.L_18:
        /*003c*/ 	.word	0x00000000
        /*0040*/ 	.short	0x0004
        /*0042*/ 	.short	0x0020
        /*0044*/ 	.byte	0x00, 0xf4, 0x21, 0x00


	//----- nvinfo : EIATTR_KPARAM_INFO
	.align		4
.L_19:
        /*0048*/ 	.byte	0x04, 0x17
        /*004a*/ 	.short	(.L_21 - .L_20)
.L_20:
        /*004c*/ 	.word	0x00000000
        /*0050*/ 	.short	0x0003
        /*0052*/ 	.short	0x0018
        /*0054*/ 	.byte	0x00, 0xf4, 0x21, 0x00


	//----- nvinfo : EIATTR_KPARAM_INFO
	.align		4
.L_21:
        /*0058*/ 	.byte	0x04, 0x17
        /*005a*/ 	.short	(.L_23 - .L_22)
.L_22:
        /*005c*/ 	.word	0x00000000
        /*0060*/ 	.short	0x0002
        /*0062*/ 	.short	0x0010
        /*0064*/ 	.byte	0x00, 0xf4, 0x21, 0x00


	//----- nvinfo : EIATTR_KPARAM_INFO
	.align		4
.L_23:
        /*0068*/ 	.byte	0x04, 0x17
        /*006a*/ 	.short	(.L_25 - .L_24)
.L_24:
        /*006c*/ 	.word	0x00000000
        /*0070*/ 	.short	0x0001
        /*0072*/ 	.short	0x0008
        /*0074*/ 	.byte	0x00, 0xf4, 0x21, 0x00


	//----- nvinfo : EIATTR_KPARAM_INFO
	.align		4
.L_25:
        /*0078*/ 	.byte	0x04, 0x17
        /*007a*/ 	.short	(.L_27 - .L_26)
.L_26:
        /*007c*/ 	.word	0x00000000
        /*0080*/ 	.short	0x0000
        /*0082*/ 	.short	0x0000
        /*0084*/ 	.byte	0x00, 0xf4, 0x21, 0x00


	//----- nvinfo : EIATTR_SPARSE_MMA_MASK
	.align		4
.L_27:
        /*0088*/ 	.byte	0x03, 0x50
        /*008a*/ 	.short	0x0000


	//----- nvinfo : EIATTR_MAXREG_COUNT
	.align		4
        /*008c*/ 	.byte	0x03, 0x1b
        /*008e*/ 	.short	0x00ff


	//----- nvinfo : EIATTR_EXIT_INSTR_OFFSETS
	.align		4
        /*0090*/ 	.byte	0x04, 0x1c
        /*0092*/ 	.short	(.L_29 - .L_28)


	//   ....[0]....
.L_28:
        /*0094*/ 	.word	0x00000f40


	//   ....[1]....
        /*0098*/ 	.word	0x00000fc0


	//----- nvinfo : EIATTR_REQNTID
	.align		4
.L_29:
        /*009c*/ 	.byte	0x04, 0x10
        /*009e*/ 	.short	(.L_31 - .L_30)
.L_30:
        /*00a0*/ 	.word	0x00000100
        /*00a4*/ 	.word	0x00000001
        /*00a8*/ 	.word	0x00000001


	//----- nvinfo : EIATTR_CBANK_PARAM_SIZE
	.align		4
.L_31:
        /*00ac*/ 	.byte	0x03, 0x19
        /*00ae*/ 	.short	0x0038


	//----- nvinfo : EIATTR_PARAM_CBANK
	.align		4
        /*00b0*/ 	.byte	0x04, 0x0a
        /*00b2*/ 	.short	(.L_33 - .L_32)
	.align		4
.L_32:
        /*00b4*/ 	.word	index@(.nv.constant0.triton_poi_fused__native_batch_norm_legit_no_training_5)
        /*00b8*/ 	.short	0x0210
        /*00ba*/ 	.short	0x0038


	//----- nvinfo : EIATTR_SW_WAR
	.align		4
.L_33:
        /*00bc*/ 	.byte	0x04, 0x36
        /*00be*/ 	.short	(.L_35 - .L_34)
.L_34:
        /*00c0*/ 	.word	0x00000008
.L_35:


//--------------------- .nv.callgraph             --------------------------
	.section	.nv.callgraph,"",@"SHT_CUDA_CALLGRAPH"
	.align	4
	.sectionentsize	8
	.align		4
        /*0000*/ 	.word	0x00000000
	.align		4
        /*0004*/ 	.word	0xffffffff
	.align		4
        /*0008*/ 	.word	0x00000000
	.align		4
        /*000c*/ 	.word	0xfffffffe
	.align		4
        /*0010*/ 	.word	0x00000000
	.align		4
        /*0014*/ 	.word	0xfffffffd
	.align		4
        /*0018*/ 	.word	0x00000000
	.align		4
        /*001c*/ 	.word	0xfffffffc


//--------------------- .nv.constant4             --------------------------
	.section	.nv.constant4,"a",@progbits
	.align	8
	.align		8
.nv.constant4:
        /*0000*/ 	.dword	_$_str
	.align		8
        /*0008*/ 	.dword	_$_str_$_2


//--------------------- .text.triton_poi_fused__native_batch_norm_legit_no_training_5 --------------------------
	.section	.text.triton_poi_fused__native_batch_norm_legit_no_training_5,"ax",@progbits
	.sectionflags	@"SHF_BARRIERS=1"
	.align	128
        .global         triton_poi_fused__native_batch_norm_legit_no_training_5
        .type           triton_poi_fused__native_batch_norm_legit_no_training_5,@function
        .size           triton_poi_fused__native_batch_norm_legit_no_training_5,(.L_x_1 - triton_poi_fused__native_batch_norm_legit_no_training_5)
        .other          triton_poi_fused__native_batch_norm_legit_no_training_5,@"STO_CUDA_ENTRY STV_DEFAULT"
triton_poi_fused__native_batch_norm_legit_no_training_5:
.text.triton_poi_fused__native_batch_norm_legit_no_training_5:
[----:B------:R-:W0:Y:S01]  /*0000*/  LDC R1, c[0x0][0x28] ;  /* 0x00000a00ff017b82 */ /* 0x000e220000000800 */
[----:B------:R-:W1:Y:S07]  /*0010*/  S2R R3, SR_TID.X ;  /* 0x0000000000037919 */ /* 0x000e6e0000002100 */
[----:B------:R-:W2:Y:S01]  /*0020*/  LDC.64 R16, c[0x0][0x210] ;  /* 0x00008400ff107b82 */ /* 0x000ea20000000a00 */
[----:B------:R-:W-:Y:S01]  /*0030*/  ULDC.64 UR6, c[0x0][0x208] ;  /* 0x0000820000067ab9 */ /* 0x000fe20000000a00 */
[----:B------:R-:W3:Y:S01]  /*0040*/  S2R R2, SR_CTAID.Y ;  /* 0x0000000000027919 */ /* 0x000ee20000002600 */
[----:B------:R-:W4:Y:S01]  /*0050*/  S2R R0, SR_CTAID.X ;  /* 0x0000000000007919 */ /* 0x000f220000002500 */
[----:B-1----:R-:W-:-:S02]  /*0060*/  SHF.L.U32 R21, R3, 0x2, RZ ;  /* 0x0000000203157819 */ /* 0x002fc400000006ff */
[----:B------:R-:W-:Y:S02]  /*0070*/  SHF.R.U32.HI R7, RZ, 0x6, R3 ;  /* 0x00000006ff077819 */ /* 0x000fe40000011603 */
[----:B------:R-:W-:Y:S02]  /*0080*/  LOP3.LUT R5, R21, 0xfc, RZ, 0xc0, !PT ;  /* 0x000000fc15057812 */ /* 0x000fe400078ec0ff */
[----:B------:R-:W-:Y:S02]  /*0090*/  SGXT.U32 R7, R7, 0x2 ;  /* 0x000000020707781a */ /* 0x000fe40000000000 */
[----:B---3--:R-:W-:Y:S02]  /*00a0*/  PRMT R5, R5, 0x6540, R2 ;  /* 0x0000654005057816 */ /* 0x008fe40000000002 */
[----:B----4-:R-:W-:Y:S02]  /*00b0*/  SHF.L.U32 R0, R0, 0x4, RZ ;  /* 0x0000000400007819 */ /* 0x010fe400000006ff */
[C---:B------:R-:W-:Y:S01]  /*00c0*/  ISETP.GE.AND P0, PT, R5.reuse, 0x180, PT ;  /* 0x000001800500780c */ /* 0x040fe20003f06270 */
[----:B------:R-:W-:Y:S01]  /*00d0*/  IMAD.HI R4, R5, 0x2aaaaaab, RZ ;  /* 0x2aaaaaab05047827 */ /* 0x000fe200078e02ff */
[----:B------:R-:W-:-:S02]  /*00e0*/  LOP3.LUT R18, R0, R7, RZ, 0xfc, !PT ;  /* 0x0000000700127212 */ /* 0x000fc400078efcff */
[----:B------:R-:W-:Y:S02]  /*00f0*/  CS2R R6, SRZ ;  /* 0x0000000000067805 */ /* 0x000fe4000001ff00 */
[----:B------:R-:W-:Y:S02]  /*0100*/  SHF.R.U32.HI R9, RZ, 0x1f, R4 ;  /* 0x0000001fff097819 */ /* 0x000fe40000011604 */
[----:B------:R-:W-:Y:S02]  /*0110*/  ISETP.LT.AND P1, PT, R18, 0x10, !P0 ;  /* 0x000000101200780c */ /* 0x000fe40004721270 */
[----:B------:R-:W-:Y:S02]  /*0120*/  LEA.HI.SX32 R4, R4, R9, 0x1c ;  /* 0x0000000904047211 */ /* 0x000fe400078fe2ff */
[----:B------:R-:W-:-:S03]  /*0130*/  LOP3.LUT R8, R18, 0x4, RZ, 0xfc, !PT ;  /* 0x0000000412087812 */ /* 0x000fc600078efcff */
[----:B------:R-:W-:Y:S01]  /*0140*/  IMAD R5, R4, -0x60, R5 ;  /* 0xffffffa004057824 */ /* 0x000fe200078e0205 */
[----:B------:R-:W-:Y:S02]  /*0150*/  ISETP.LT.AND P2, PT, R8, 0x10, !P0 ;  /* 0x000000100800780c */ /* 0x000fe40004741270 */
[----:B------:R-:W-:Y:S01]  /*0160*/  CS2R R8, SRZ ;  /* 0x0000000000087805 */ /* 0x000fe2000001ff00 */
[----:B------:R-:W-:Y:S01]  /*0170*/  IMAD R19, R4, 0x600, R5 ;  /* 0x0000060004137824 */ /* 0x000fe200078e0205 */
[----:B------:R-:W-:-:S03]  /*0180*/  CS2R R4, SRZ ;  /* 0x0000000000047805 */ /* 0x000fc6000001ff00 */
[----:B------:R-:W-:-:S04]  /*0190*/  IMAD R19, R18, 0x60, R19 ;  /* 0x0000006012137824 */ /* 0x000fc800078e0213 */
[----:B--2---:R-:W-:-:S05]  /*01a0*/  IMAD.WIDE R14, R19, 0x4, R16 ;  /* 0x00000004130e7825 */ /* 0x004fca00078e0210 */
[----:B------:R1:W2:Y:S01]  /*01b0*/  @P1 LDG.E.EL.128 R4, desc[UR6][R14.64] ;  /* 0x000000060e041981 */ /* 0x0002a2000c2e1d00 */
[----:B------:R-:W-:Y:S01]  /*01c0*/  VIADD R23, R19, 0x180 ;  /* 0x0000018013177836 */ /* 0x000fe20000000000 */
[----:B------:R-:W-:Y:S02]  /*01d0*/  CS2R R10, SRZ ;  /* 0x00000000000a7805 */ /* 0x000fe4000001ff00 */
[----:B------:R-:W-:Y:S01]  /*01e0*/  LOP3.LUT R12, R18, 0x8, RZ, 0xfc, !PT ;  /* 0x00000008120c7812 */ /* 0x000fe200078efcff */
[----:B------:R-:W-:-:S03]  /*01f0*/  IMAD.WIDE R22, R23, 0x4, R16 ;  /* 0x0000000417167825 */ /* 0x000fc600078e0210 */
[----:B------:R-:W-:Y:S02]  /*0200*/  ISETP.LT.AND P1, PT, R12, 0x10, !P0 ;  /* 0x000000100c00780c */ /* 0x000fe40004721270 */
[----:B------:R3:W4:Y:S01]  /*0210*/  @P2 LDG.E.EL.128 R8, desc[UR6][R22.64] ;  /* 0x0000000616082981 */ /* 0x000722000c2e1d00 */
[----:B------:R-:W-:Y:S02]  /*0220*/  IADD3 R25, R19, 0x300, RZ ;  /* 0x0000030013197810 */ /* 0x000fe40007ffe0ff */
[----:B------:R-:W-:Y:S02]  /*0230*/  CS2R R12, SRZ ;  /* 0x00000000000c7805 */ /* 0x000fe4000001ff00 */
[----:B-1----:R-:W-:Y:S01]  /*0240*/  CS2R R14, SRZ ;  /* 0x00000000000e7805 */ /* 0x002fe2000001ff00 */
[----:B------:R-:W-:-:S05]  /*0250*/  IMAD.WIDE R24, R25, 0x4, R16 ;  /* 0x0000000419187825 */ /* 0x000fca00078e0210 */
[----:B------:R-:W5:Y:S01]  /*0260*/  @P1 LDG.E.EL.128 R12, desc[UR6][R24.64] ;  /* 0x00000006180c1981 */ /* 0x000f62000c2e1d00 */
[----:B------:R-:W-:Y:S02]  /*0270*/  LOP3.LUT R18, R18, 0xc, RZ, 0xfc, !PT ;  /* 0x0000000c12127812 */ /* 0x000fe400078efcff */
[----:B------:R-:W-:Y:S02]  /*0280*/  IADD3 R27, R19, 0x480, RZ ;  /* 0x00000480131b7810 */ /* 0x000fe40007ffe0ff */
[----:B------:R-:W-:Y:S02]  /*0290*/  ISETP.LT.AND P0, PT, R18, 0x10, !P0 ;  /* 0x000000101200780c */ /* 0x000fe40004701270 */
[----:B------:R-:W-:Y:S01]  /*02a0*/  CS2R R18, SRZ ;  /* 0x0000000000127805 */ /* 0x000fe2000001ff00 */
[----:B------:R-:W-:Y:S01]  /*02b0*/  IMAD.WIDE R26, R27, 0x4, R16 ;  /* 0x000000041b1a7825 */ /* 0x000fe200078e0210 */
[----:B------:R-:W-:-:S09]  /*02c0*/  CS2R R16, SRZ ;  /* 0x0000000000107805 */ /* 0x000fd2000001ff00 */
[----:B------:R1:W5:Y:S01]  /*02d0*/  @P0 LDG.E.EL.128 R16, desc[UR6][R26.64] ;  /* 0x000000061a100981 */ /* 0x000362000c2e1d00 */
[----:B------:R-:W1:Y:S01]  /*02e0*/  S2UR UR5, SR_CgaCtaId ;  /* 0x00000000000579c3 */ /* 0x000e620000008800 */
[----:B------:R-:W-:Y:S01]  /*02f0*/  SHF.R.U32.HI R20, RZ, 0x2, R3 ;  /* 0x00000002ff147819 */ /* 0x000fe20000011603 */
[----:B------:R-:W-:Y:S01]  /*0300*/  UMOV UR4, 0x400 ;  /* 0x0000040000047882 */ /* 0x000fe20000000000 */
[----:B------:R-:W-:Y:S02]  /*0310*/  PRMT R29, R3, 0x6540, R2 ;  /* 0x00006540031d7816 */ /* 0x000fe40000000002 */
[----:B---3--:R-:W-:Y:S02]  /*0320*/  LOP3.LUT R22, R20, 0x30, RZ, 0xc0, !PT ;  /* 0x0000003014167812 */ /* 0x008fe400078ec0ff */
[----:B------:R-:W-:Y:S02]  /*0330*/  LOP3.LUT R20, R21, 0x3fc, RZ, 0xc0, !PT ;  /* 0x000003fc15147812 */ /* 0x000fe400078ec0ff */
[----:B------:R-:W-:Y:S01]  /*0340*/  ISETP.GE.AND P0, PT, R29, 0x180, PT ;  /* 0x000001801d00780c */ /* 0x000fe20003f06270 */
[----:B01----:R-:W0:Y:S01]  /*0350*/  LDC.64 R26, c[0x0][0x220] ;  /* 0x00008800ff1a7b82 */ /* 0x003e220000000a00 */
[----:B------:R-:W-:-:S06]  /*0360*/  UPRMT UR4, UR5, 0x654, UR4 ;  /* 0x0000065405047896 */ /* 0x000fcc0008000004 */
[----:B------:R-:W-:Y:S01]  /*0370*/  VIADD R23, R22, UR4 ;  /* 0x0000000416177c36 */ /* 0x000fe20008000000 */
[----:B------:R-:W-:-:S04]  /*0380*/  LOP3.LUT R22, R3, 0xff, RZ, 0xc0, !PT ;  /* 0x000000ff03167812 */ /* 0x000fc800078ec0ff */
[----:B------:R-:W-:Y:S02]  /*0390*/  LEA R20, R20, R23, 0x2 ;  /* 0x0000001714147211 */ /* 0x000fe400078e10ff */
[----:B------:R-:W-:-:S03]  /*03a0*/  LEA R22, R22, UR4, 0x2 ;  /* 0x0000000416167c11 */ /* 0x000fc6000f8e10ff */
[----:B--2---:R-:W-:Y:S01]  /*03b0*/  STS.128 [R20], R4 ;  /* 0x0000000414007388 */ /* 0x004fe20000000c00 */
[----:B------:R-:W-:Y:S06]  /*03c0*/  BAR.SYNC.DEFER_BLOCKING 0x0 ;  /* 0x0000000000007b1d */ /* 0x000fec0000010000 */
[----:B------:R-:W1:Y:S04]  /*03d0*/  LDS R23, [R22] ;  /* 0x0000000016177984 */ /* 0x000e680000000800 */
[----:B------:R-:W-:Y:S04]  /*03e0*/  LDS R24, [R22+0x410] ;  /* 0x0004100016187984 */ /* 0x000fe80000000800 */
[----:B------:R-:W-:Y:S04]  /*03f0*/  LDS R25, [R22+0x820] ;  /* 0x0008200016197984 */ /* 0x000fe80000000800 */
[----:B------:R-:W-:Y:S01]  /*0400*/  LDS R28, [R22+0xc30] ;  /* 0x000c3000161c7984 */ /* 0x000fe20000000800 */
[----:B------:R-:W-:Y:S06]  /*0410*/  BAR.SYNC.DEFER_BLOCKING 0x0 ;  /* 0x0000000000007b1d */ /* 0x000fec0000010000 */
[----:B----4-:R2:W-:Y:S02]  /*0420*/  STS.128 [R20], R8 ;  /* 0x0000000814007388 */ /* 0x0105e40000000c00 */
[----:B------:R-:W-:Y:S01]  /*0430*/  BAR.SYNC.DEFER_BLOCKING 0x0 ;  /* 0x0000000000007b1d */ /* 0x000fe20000010000 */
[----:B--2---:R-:W-:-:S07]  /*0440*/  IMAD.HI R8, R29, 0x2aaaaaab, RZ ;  /* 0x2aaaaaab1d087827 */ /* 0x004fce00078e02ff */
[----:B------:R-:W2:Y:S01]  /*0450*/  LDC.64 R10, c[0x0][0x230] ;  /* 0x00008c00ff0a7b82 */ /* 0x000ea20000000a00 */
[----:B------:R-:W-:-:S04]  /*0460*/  SHF.R.U32.HI R9, RZ, 0x1f, R8 ;  /* 0x0000001fff097819 */ /* 0x000fc80000011608 */
[----:B------:R-:W-:Y:S01]  /*0470*/  LEA.HI R8, R8, R9, RZ, 0x1c ;  /* 0x0000000908087211 */ /* 0x000fe200078fe0ff */
[----:B------:R-:W-:Y:S04]  /*0480*/  LDS R7, [R22] ;  /* 0x0000000016077984 */ /* 0x000fe80000000800 */
[----:B------:R-:W-:Y:S04]  /*0490*/  LDS R6, [R22+0x410] ;  /* 0x0004100016067984 */ /* 0x000fe80000000800 */
[----:B------:R-:W-:Y:S04]  /*04a0*/  LDS R4, [R22+0x820] ;  /* 0x0008200016047984 */ /* 0x000fe80000000800 */
[----:B------:R-:W-:Y:S01]  /*04b0*/  LDS R5, [R22+0xc30] ;  /* 0x000c300016057984 */ /* 0x000fe20000000800 */
[----:B------:R-:W-:Y:S06]  /*04c0*/  BAR.SYNC.DEFER_BLOCKING 0x0 ;  /* 0x0000000000007b1d */ /* 0x000fec0000010000 */
[----:B-----5:R3:W-:Y:S02]  /*04d0*/  STS.128 [R20], R12 ;  /* 0x0000000c14007388 */ /* 0x0207e40000000c00 */
[----:B------:R-:W-:Y:S01]  /*04e0*/  BAR.SYNC.DEFER_BLOCKING 0x0 ;  /* 0x0000000000007b1d */ /* 0x000fe20000010000 */
[----:B---3--:R-:W-:-:S07]  /*04f0*/  IMAD R15, R8, -0x60, R29 ;  /* 0xffffffa0080f7824 */ /* 0x008fce00078e021d */
[----:B------:R-:W3:Y:S01]  /*0500*/  LDC.64 R8, c[0x0][0x218] ;  /* 0x00008600ff087b82 */ /* 0x000ee20000000a00 */
[----:B0-----:R-:W-:Y:S01]  /*0510*/  IMAD.WIDE R26, R15, 0x4, R26 ;  /* 0x000000040f1a7825 */ /* 0x001fe200078e021a */
[----:B------:R-:W-:Y:S04]  /*0520*/  LDS R14, [R22] ;  /* 0x00000000160e7984 */ /* 0x000fe80000000800 */
[----:B------:R-:W-:Y:S04]  /*0530*/  LDS R29, [R22+0x410] ;  /* 0x00041000161d7984 */ /* 0x000fe80000000800 */
[----:B------:R-:W0:Y:S04]  /*0540*/  LDS R13, [R22+0x820] ;  /* 0x00082000160d7984 */ /* 0x000e280000000800 */
[----:B------:R-:W-:Y:S01]  /*0550*/  LDS R12, [R22+0xc30] ;  /* 0x000c3000160c7984 */ /* 0x000fe20000000800 */
[----:B------:R-:W-:Y:S06]  /*0560*/  BAR.SYNC.DEFER_BLOCKING 0x0 ;  /* 0x0000000000007b1d */ /* 0x000fec0000010000 */
[----:B------:R4:W-:Y:S02]  /*0570*/  STS.128 [R20], R16 ;  /* 0x0000001014007388 */ /* 0x0009e40000000c00 */
[----:B------:R-:W-:Y:S01]  /*0580*/  BAR.SYNC.DEFER_BLOCKING 0x0 ;  /* 0x0000000000007b1d */ /* 0x000fe20000010000 */
[----:B----4-:R-:W-:-:S10]  /*0590*/  HFMA2.MMA R16, -RZ, RZ, 0, 0 ;  /* 0x00000000ff107435 */ /* 0x010fd400000001ff */
[----:B------:R4:W5:Y:S01]  /*05a0*/  @!P0 LDG.E.EL R16, desc[UR6][R26.64] ;  /* 0x000000061a108981 */ /* 0x000962000c2e1900 */
[----:B---3--:R-:W-:-:S04]  /*05b0*/  IMAD.WIDE R8, R15, 0x4, R8 ;  /* 0x000000040f087825 */ /* 0x008fc800078e0208 */
[C---:B--2---:R-:W-:Y:S01]  /*05c0*/  IMAD.WIDE R10, R15.reuse, 0x4, R10 ;  /* 0x000000040f0a7825 */ /* 0x044fe200078e020a */
[----:B------:R-:W-:Y:S01]  /*05d0*/  MOV R18, RZ ;  /* 0x000000ff00127202 */ /* 0x000fe20000000f00 */
[----:B------:R-:W-:Y:S02]  /*05e0*/  LDS R19, [R22+0x410] ;  /* 0x0004100016137984 */ /* 0x000fe40000000800 */
[----:B----4-:R-:W-:Y:S02]  /*05f0*/  IMAD.MOV.U32 R26, RZ, RZ, RZ ;  /* 0x000000ffff1a7224 */ /* 0x010fe400078e00ff */
[----:B------:R-:W2:Y:S04]  /*0600*/  LDS R27, [R22] ;  /* 0x00000000161b7984 */ /* 0x000ea80000000800 */
[----:B------:R-:W3:Y:S04]  /*0610*/  LDS R17, [R22+0x820] ;  /* 0x0008200016117984 */ /* 0x000ee80000000800 */
[----:B------:R4:W1:Y:S02]  /*0620*/  @!P0 LDG.E.EL R26, desc[UR6][R8.64] ;  /* 0x00000006081a8981 */ /* 0x000864000c2e1900 */
[----:B----4-:R-:W4:Y:S02]  /*0630*/  LDC.64 R8, c[0x0][0x228] ;  /* 0x00008a00ff087b82 */ /* 0x010f240000000a00 */
[----:B----4-:R-:W-:Y:S01]  /*0640*/  IMAD.WIDE R8, R15, 0x4, R8 ;  /* 0x000000040f087825 */ /* 0x010fe200078e0208 */
[----:B------:R-:W-:-:S04]  /*0650*/  HFMA2.MMA R15, -RZ, RZ, 0, 0 ;  /* 0x00000000ff0f7435 */ /* 0x000fc800000001ff */
[----:B------:R4:W3:Y:S06]  /*0660*/  @!P0 LDG.E.EL R18, desc[UR6][R8.64] ;  /* 0x0000000608128981 */ /* 0x0008ec000c2e1900 */
[----:B------:R0:W3:Y:S01]  /*0670*/  @!P0 LDG.E.EL R15, desc[UR6][R10.64] ;  /* 0x000000060a0f8981 */ /* 0x0000e2000c2e1900 */
[----:B------:R-:W2:Y:S01]  /*0680*/  S2UR UR4, SR_CgaCtaId ;  /* 0x00000000000479c3 */ /* 0x000ea20000008800 */
[----:B------:R-:W-:Y:S01]  /*0690*/  UMOV UR5, 0x400 ;  /* 0x0000040000057882 */ /* 0x000fe20000000000 */
[----:B------:R-:W-:Y:S01]  /*06a0*/  SHF.R.U32.HI R3, RZ, 0x2, R3 ;  /* 0x00000002ff037819 */ /* 0x000fe20000011603 */
[----:B----4-:R-:W4:Y:S01]  /*06b0*/  S2R R9, SR_TID.X ;  /* 0x0000000000097919 */ /* 0x010f220000002100 */
[----:B------:R-:W-:-:S02]  /*06c0*/  LOP3.LUT R0, R0, 0xc, R21, 0xf8, !PT ;  /* 0x0000000c00007812 */ /* 0x000fc400078ef815 */
[----:B------:R-:W-:Y:S01]  /*06d0*/  SGXT.U32 R3, R3, 0x6 ;  /* 0x000000060303781a */ /* 0x000fe20000000000 */
[----:B0-----:R-:W-:Y:S01]  /*06e0*/  IMAD.MOV.U32 R11, RZ, RZ, 0x3e800000 ;  /* 0x3e800000ff0b7424 */ /* 0x001fe200078e00ff */
[----:B--2---:R-:W-:Y:S01]  /*06f0*/  UPRMT UR4, UR4, 0x654, UR5 ;  /* 0x0000065404047896 */ /* 0x004fe20008000005 */
[----:B----4-:R-:W-:-:S04]  /*0700*/  SHF.L.U32 R10, R9, 0x4, RZ ;  /* 0x00000004090a7819 */ /* 0x010fc800000006ff */
[----:B------:R-:W-:Y:S01]  /*0710*/  LOP3.LUT R10, R10, 0xff0, RZ, 0xc0, !PT ;  /* 0x00000ff00a0a7812 */ /* 0x000fe200078ec0ff */
[----:B-----5:R-:W-:Y:S02]  /*0720*/  FADD R20, R16, 9.9999997473787516356e-06 ;  /* 0x3727c5ac10147421 */ /* 0x020fe40000000000 */
[----:B------:R-:W0:Y:S04]  /*0730*/  LDS R16, [R22+0xc30] ;  /* 0x000c300016107984 */ /* 0x000e280000000800 */
[----:B------:R-:W2:Y:S01]  /*0740*/  MUFU.SQRT R20, R20 ;  /* 0x0000001400147308 */ /* 0x000ea20000002000 */
[--C-:B-1----:R-:W-:Y:S01]  /*0750*/  FADD R23, R23, -R26.reuse ;  /* 0x8000001a17177221 */ /* 0x102fe20000000000 */
[--C-:B------:R-:W-:Y:S01]  /*0760*/  FADD R13, R13, -R26.reuse ;  /* 0x8000001a0d0d7221 */ /* 0x100fe20000000000 */
[C---:B--2---:R-:W-:Y:S01]  /*0770*/  FSETP.GT.AND P0, PT, R20.reuse, 8.50705917302346158658e+37, PT ;  /* 0x7e8000001400780b */ /* 0x044fe20003f04000 */
[--C-:B------:R-:W-:Y:S01]  /*0780*/  FADD R29, R29, -R26.reuse ;  /* 0x8000001a1d1d7221 */ /* 0x100fe20000000000 */
[----:B------:R-:W-:Y:S01]  /*0790*/  FSETP.GEU.AND P1, PT, R20, 1.175494350822287508e-38, PT ;  /* 0x008000001400780b */ /* 0x000fe20003f2e000 */
[--C-:B------:R-:W-:Y:S01]  /*07a0*/  FADD R14, R14, -R26.reuse ;  /* 0x8000001a0e0e7221 */ /* 0x100fe20000000000 */
[----:B------:R-:W-:Y:S01]  /*07b0*/  FSEL R11, R11, 1, P0 ;  /* 0x3f8000000b0b7808 */ /* 0x000fe20000000000 */
[--C-:B------:R-:W-:Y:S01]  /*07c0*/  FADD R5, R5, -R26.reuse ;  /* 0x8000001a05057221 */ /* 0x100fe20000000000 */
[--C-:B------:R-:W-:Y:S01]  /*07d0*/  FADD R4, R4, -R26.reuse ;  /* 0x8000001a04047221 */ /* 0x100fe20000000000 */
[--C-:B------:R-:W-:Y:S01]  /*07e0*/  FADD R6, R6, -R26.reuse ;  /* 0x8000001a06067221 */ /* 0x100fe20000000000 */
[--C-:B------:R-:W-:Y:S01]  /*07f0*/  FADD R7, R7, -R26.reuse ;  /* 0x8000001a07077221 */ /* 0x100fe20000000000 */
[--C-:B------:R-:W-:Y:S01]  /*0800*/  FADD R28, R28, -R26.reuse ;  /* 0x8000001a1c1c7221 */ /* 0x100fe20000000000 */
[--C-:B------:R-:W-:Y:S01]  /*0810*/  FADD R25, R25, -R26.reuse ;  /* 0x8000001a19197221 */ /* 0x100fe20000000000 */
[--C-:B------:R-:W-:Y:S01]  /*0820*/  FADD R24, R24, -R26.reuse ;  /* 0x8000001a18187221 */ /* 0x100fe20000000000 */
[--C-:B------:R-:W-:Y:S01]  /*0830*/  FADD R27, R27, -R26.reuse ;  /* 0x8000001a1b1b7221 */ /* 0x100fe20000000000 */
[----:B------:R-:W-:Y:S01]  /*0840*/  @P0 FMUL R20, R20, 0.25 ;  /* 0x3e80000014140820 */ /* 0x000fe20000400000 */
[--C-:B------:R-:W-:Y:S01]  /*0850*/  FADD R19, R19, -R26.reuse ;  /* 0x8000001a13137221 */ /* 0x100fe20000000000 */
[----:B------:R-:W-:Y:S01]  /*0860*/  @!P1 FMUL R11, R11, 16777216 ;  /* 0x4b8000000b0b9820 */ /* 0x000fe20000400000 */
[--C-:B---3--:R-:W-:Y:S01]  /*0870*/  FADD R17, R17, -R26.reuse ;  /* 0x8000001a11117221 */ /* 0x108fe20000000000 */
[----:B------:R-:W-:Y:S01]  /*0880*/  @!P1 FMUL R20, R20, 16777216 ;  /* 0x4b80000014149820 */ /* 0x000fe20000400000 */
[----:B------:R-:W-:Y:S01]  /*0890*/  BAR.SYNC.DEFER_BLOCKING 0x0 ;  /* 0x0000000000007b1d */ /* 0x000fe20000010000 */
[----:B------:R-:W-:Y:S01]  /*08a0*/  ISETP.GE.AND P0, PT, R0, 0x10, PT ;  /* 0x000000100000780c */ /* 0x000fe20003f06270 */
[----:B0-----:R-:W-:-:S04]  /*08b0*/  FADD R16, R16, -R26 ;  /* 0x8000001a10107221 */ /* 0x001fc80000000000 */
[----:B------:R-:W0:Y:S02]  /*08c0*/  MUFU.RCP R8, R20 ;  /* 0x0000001400087308 */ /* 0x000e240000001000 */
[----:B0-----:R-:W-:Y:S01]  /*08d0*/  FMUL R8, R8, R11 ;  /* 0x0000000b08087220 */ /* 0x001fe20000400000 */
[----:B------:R-:W-:-:S03]  /*08e0*/  FADD R11, R12, -R26 ;  /* 0x8000001a0c0b7221 */ /* 0x000fc60000000000 */
[-C--:B------:R-:W-:Y:S01]  /*08f0*/  FMUL R12, R23, R8.reuse ;  /* 0x00000008170c7220 */ /* 0x080fe20000400000 */
[----:B------:R-:W-:Y:S01]  /*0900*/  LEA.HI R23, R10, UR4, RZ, 0x1e ;  /* 0x000000040a177c11 */ /* 0x000fe2000f8ff0ff */
[-C--:B------:R-:W-:Y:S01]  /*0910*/  FMUL R24, R24, R8.reuse ;  /* 0x0000000818187220 */ /* 0x080fe20000400000 */
        /* <DEDUP_REMOVED lines=13> */
[----:B------:R-:W-:Y:S01]  /*09f0*/  FMUL R16, R16, R8 ;  /* 0x0000000810107220 */ /* 0x000fe20000400000 */
[----:B------:R-:W-:Y:S01]  /*0a00*/  LEA R23, R10, R23, 0x2 ;  /* 0x000000170a177211 */ /* 0x000fe200078e10ff */
[-CC-:B------:R-:W-:Y:S01]  /*0a10*/  FFMA R12, R12, R18.reuse, R15.reuse ;  /* 0x000000120c0c7223 */ /* 0x180fe2000000000f */
        /* <DEDUP_REMOVED lines=14> */
[----:B------:R-:W-:Y:S01]  /*0b00*/  FFMA R18, R16, R18, R15 ;  /* 0x0000001210127223 */ /* 0x000fe2000000000f */
[C---:B------:R-:W-:Y:S01]  /*0b10*/  IMAD.SHL.U32 R16, R9.reuse, 0x4, RZ ;  /* 0x0000000409107824 */ /* 0x040fe200078e00ff */
[----:B------:R-:W-:Y:S01]  /*0b20*/  STS [R23], R12 ;  /* 0x0000000c17007388 */ /* 0x000fe20000000800 */
[----:B------:R-:W-:-:S03]  /*0b30*/  LOP3.LUT R9, R9, 0xfc, RZ, 0xc0, !PT ;  /* 0x000000fc09097812 */ /* 0x000fc600078ec0ff */
[----:B------:R-:W-:Y:S01]  /*0b40*/  STS [R23+0x4], R24 ;  /* 0x0000041817007388 */ /* 0x000fe20000000800 */
[----:B------:R-:W-:Y:S02]  /*0b50*/  LOP3.LUT R16, R16, 0x3fc, RZ, 0xc0, !PT ;  /* 0x000003fc10107812 */ /* 0x000fe400078ec0ff */
[----:B------:R-:W-:Y:S01]  /*0b60*/  IADD3 R9, R9, UR4, RZ ;  /* 0x0000000409097c10 */ /* 0x000fe2000fffe0ff */
[----:B------:R0:W-:Y:S01]  /*0b70*/  STS [R23+0x8], R20 ;  /* 0x0000081417007388 */ /* 0x0001e20000000800 */
[C---:B------:R-:W-:Y:S02]  /*0b80*/  LOP3.LUT R5, R16.reuse, 0x400, RZ, 0xfc, !PT ;  /* 0x0000040010057812 */ /* 0x040fe400078efcff */
[----:B------:R-:W-:Y:S01]  /*0b90*/  LOP3.LUT R7, R16, 0x800, RZ, 0xfc, !PT ;  /* 0x0000080010077812 */ /* 0x000fe200078efcff */
[----:B------:R-:W-:Y:S01]  /*0ba0*/  STS [R23+0xc], R28 ;  /* 0x00000c1c17007388 */ /* 0x000fe20000000800 */
[----:B------:R-:W-:Y:S02]  /*0bb0*/  SHF.R.U32.HI R5, RZ, 0x2, R5 ;  /* 0x00000002ff057819 */ /* 0x000fe40000011605 */
[----:B------:R-:W-:Y:S01]  /*0bc0*/  SHF.R.U32.HI R7, RZ, 0x2, R7 ;  /* 0x00000002ff077819 */ /* 0x000fe20000011607 */
[----:B------:R1:W-:Y:S01]  /*0bd0*/  STS [R23+0x10], R22 ;  /* 0x0000101617007388 */ /* 0x0003e20000000800 */
[----:B------:R-:W-:-:S02]  /*0be0*/  LOP3.LUT R5, R5, 0x1fc, RZ, 0xc0, !PT ;  /* 0x000001fc05057812 */ /* 0x000fc400078ec0ff */
[----:B------:R-:W-:Y:S01]  /*0bf0*/  LOP3.LUT R7, R7, 0x2fc, RZ, 0xc0, !PT ;  /* 0x000002fc07077812 */ /* 0x000fe200078ec0ff */
[----:B------:R-:W-:Y:S01]  /*0c00*/  STS [R23+0x14], R6 ;  /* 0x0000140617007388 */ /* 0x000fe20000000800 */
[----:B------:R-:W-:Y:S02]  /*0c10*/  IADD3 R5, R5, UR4, RZ ;  /* 0x0000000405057c10 */ /* 0x000fe4000fffe0ff */
[C---:B0-----:R-:W-:Y:S01]  /*0c20*/  LEA R20, R16.reuse, R9, 0x2 ;  /* 0x0000000910147211 */ /* 0x041fe200078e10ff */
[----:B------:R-:W-:Y:S01]  /*0c30*/  STS [R23+0x18], R4 ;  /* 0x0000180417007388 */ /* 0x000fe20000000800 */
[----:B------:R-:W-:Y:S01]  /*0c40*/  VIADD R7, R7, UR4 ;  /* 0x0000000407077c36 */ /* 0x000fe20008000000 */
[C---:B-1----:R-:W-:Y:S02]  /*0c50*/  LEA R22, R16.reuse, R5, 0x2 ;  /* 0x0000000510167211 */ /* 0x042fe400078e10ff */
[----:B------:R-:W-:Y:S01]  /*0c60*/  STS [R23+0x1c], R26 ;  /* 0x00001c1a17007388 */ /* 0x000fe20000000800 */
[----:B------:R-:W-:-:S03]  /*0c70*/  IMAD R24, R16, 0x4, R7 ;  /* 0x0000000410187824 */ /* 0x000fc600078e0207 */
[----:B------:R-:W-:Y:S04]  /*0c80*/  STS [R23+0x20], R14 ;  /* 0x0000200e17007388 */ /* 0x000fe80000000800 */
[----:B------:R-:W-:Y:S04]  /*0c90*/  STS [R23+0x24], R8 ;  /* 0x0000240817007388 */ /* 0x000fe80000000800 */
[----:B------:R-:W-:Y:S04]  /*0ca0*/  STS [R23+0x28], R10 ;  /* 0x0000280a17007388 */ /* 0x000fe80000000800 */
[----:B------:R-:W-:Y:S04]  /*0cb0*/  STS [R23+0x2c], R11 ;  /* 0x00002c0b17007388 */ /* 0x000fe80000000800 */
[----:B------:R-:W-:Y:S04]  /*0cc0*/  STS [R23+0x30], R27 ;  /* 0x0000301b17007388 */ /* 0x000fe80000000800 */
[----:B------:R-:W-:Y:S04]  /*0cd0*/  STS [R23+0x34], R19 ;  /* 0x0000341317007388 */ /* 0x000fe80000000800 */
[----:B------:R0:W-:Y:S04]  /*0ce0*/  STS [R23+0x38], R17 ;  /* 0x0000381117007388 */ /* 0x0001e80000000800 */
[----:B------:R1:W-:Y:S01]  /*0cf0*/  STS [R23+0x3c], R18 ;  /* 0x00003c1217007388 */ /* 0x0003e20000000800 */
[----:B------:R-:W-:Y:S01]  /*0d00*/  BAR.SYNC.DEFER_BLOCKING 0x0 ;  /* 0x0000000000007b1d */ /* 0x000fe20000010000 */
[----:B0-----:R-:W-:-:S02]  /*0d10*/  PRMT R17, R3, 0x6540, R2 ;  /* 0x0000654003117816 */ /* 0x001fc40000000002 */
[----:B------:R-:W-:-:S05]  /*0d20*/  LOP3.LUT R2, R16, 0xc00, RZ, 0xfc, !PT ;  /* 0x00000c0010027812 */ /* 0x000fca00078efcff */
[----:B-1----:R-:W0:Y:S01]  /*0d30*/  LDC.64 R18, c[0x0][0x238] ;  /* 0x00008e00ff127b82 */ /* 0x002e220000000a00 */
[C---:B------:R-:W-:Y:S02]  /*0d40*/  LOP3.LUT R23, R17.reuse, 0x40, RZ, 0xfc, !PT ;  /* 0x0000004011177812 */ /* 0x040fe400078efcff */
[C---:B------:R-:W-:Y:S02]  /*0d50*/  LOP3.LUT R21, R17.reuse, 0x80, RZ, 0xfc, !PT ;  /* 0x0000008011157812 */ /* 0x040fe400078efcff */
[C---:B------:R-:W-:Y:S02]  /*0d60*/  LOP3.LUT R3, R17.reuse, 0xc0, RZ, 0xfc, !PT ;  /* 0x000000c011037812 */ /* 0x040fe400078efcff */
[----:B------:R-:W-:Y:S01]  /*0d70*/  ISETP.LT.AND P1, PT, R17, 0x180, !P0 ;  /* 0x000001801100780c */ /* 0x000fe20004721270 */
[----:B------:R-:W-:Y:S01]  /*0d80*/  IMAD R25, R21, 0x10, R0 ;  /* 0x0000001015197824 */ /* 0x000fe200078e0200 */
[----:B------:R-:W-:Y:S02]  /*0d90*/  ISETP.LT.AND P2, PT, R23, 0x180, !P0 ;  /* 0x000001801700780c */ /* 0x000fe40004741270 */
[----:B------:R-:W-:-:S02]  /*0da0*/  ISETP.LT.AND P3, PT, R21, 0x180, !P0 ;  /* 0x000001801500780c */ /* 0x000fc40004761270 */
[-C--:B------:R-:W-:Y:S02]  /*0db0*/  LEA R17, R17, R0.reuse, 0x4 ;  /* 0x0000000011117211 */ /* 0x080fe400078e20ff */
[----:B------:R-:W-:Y:S02]  /*0dc0*/  ISETP.LT.AND P0, PT, R3, 0x180, !P0 ;  /* 0x000001800300780c */ /* 0x000fe40004701270 */
[----:B------:R-:W-:Y:S01]  /*0dd0*/  LEA R23, R23, R0, 0x4 ;  /* 0x0000000017177211 */ /* 0x000fe200078e20ff */
[----:B------:R-:W-:Y:S01]  /*0de0*/  LDS R4, [R20] ;  /* 0x0000000014047984 */ /* 0x000fe20000000800 */
[----:B------:R-:W-:-:S03]  /*0df0*/  SHF.R.U32.HI R2, RZ, 0x2, R2 ;  /* 0x00000002ff027819 */ /* 0x000fc60000011602 */
[----:B------:R-:W-:Y:S01]  /*0e00*/  LDS R5, [R20+0x4] ;  /* 0x0000040014057984 */ /* 0x000fe20000000800 */
[----:B------:R-:W-:-:S03]  /*0e10*/  LOP3.LUT R2, R2, 0x3fc, RZ, 0xc0, !PT ;  /* 0x000003fc02027812 */ /* 0x000fc600078ec0ff */
[----:B------:R-:W-:Y:S04]  /*0e20*/  LDS R6, [R20+0x8] ;  /* 0x0000080014067984 */ /* 0x000fe80000000800 */
[----:B------:R0:W1:Y:S04]  /*0e30*/  LDS R7, [R20+0xc] ;  /* 0x00000c0014077984 */ /* 0x0000680000000800 */
[----:B------:R-:W-:Y:S04]  /*0e40*/  LDS R8, [R22+0x1000] ;  /* 0x0010000016087984 */ /* 0x000fe80000000800 */
[----:B------:R-:W-:Y:S01]  /*0e50*/  LDS R9, [R22+0x1004] ;  /* 0x0010040016097984 */ /* 0x000fe20000000800 */
[----:B0-----:R-:W-:Y:S01]  /*0e60*/  IMAD.WIDE R20, R17, 0x4, R18 ;  /* 0x0000000411147825 */ /* 0x001fe200078e0212 */
[----:B------:R-:W-:-:S02]  /*0e70*/  IADD3 R17, R2, UR4, RZ ;  /* 0x0000000402117c10 */ /* 0x000fc4000fffe0ff */
[----:B------:R-:W-:Y:S02]  /*0e80*/  LDS R10, [R22+0x1008] ;  /* 0x00100800160a7984 */ /* 0x000fe40000000800 */
[----:B------:R-:W-:Y:S02]  /*0e90*/  LEA R17, R16, R17, 0x2 ;  /* 0x0000001110117211 */ /* 0x000fe400078e10ff */
[----:B------:R0:W2:Y:S04]  /*0ea0*/  LDS R11, [R22+0x100c] ;  /* 0x00100c00160b7984 */ /* 0x0000a80000000800 */
[----:B------:R-:W-:Y:S04]  /*0eb0*/  LDS R12, [R24+0x2000] ;  /* 0x00200000180c7984 */ /* 0x000fe80000000800 */
[----:B------:R-:W-:Y:S01]  /*0ec0*/  LDS R13, [R24+0x2004] ;  /* 0x00200400180d7984 */ /* 0x000fe20000000800 */
[----:B0-----:R-:W-:-:S03]  /*0ed0*/  IMAD.WIDE R22, R23, 0x4, R18 ;  /* 0x0000000417167825 */ /* 0x001fc600078e0212 */
[----:B------:R-:W-:Y:S04]  /*0ee0*/  LDS R14, [R24+0x2008] ;  /* 0x00200800180e7984 */ /* 0x000fe80000000800 */
[----:B------:R0:W3:Y:S02]  /*0ef0*/  LDS R15, [R24+0x200c] ;  /* 0x00200c00180f7984 */ /* 0x0000e40000000800 */
[----:B0-----:R-:W-:Y:S02]  /*0f00*/  IMAD.WIDE R24, R25, 0x4, R18 ;  /* 0x0000000419187825 */ /* 0x001fe400078e0212 */
[----:B-1----:R0:W-:Y:S04]  /*0f10*/  @P1 STG.E.128 desc[UR6][R20.64], R4 ;  /* 0x0000000414001986 */ /* 0x0021e8000c101d06 */
[----:B--2---:R0:W-:Y:S04]  /*0f20*/  @P2 STG.E.128 desc[UR6][R22.64], R8 ;  /* 0x0000000816002986 */ /* 0x0041e8000c101d06 */
[----:B---3--:R0:W-:Y:S02]  /*0f30*/  @P3 STG.E.128 desc[UR6][R24.64], R12 ;  /* 0x0000000c18003986 */ /* 0x0081e4000c101d06 */
[----:B0-----:R-:W-:Y:S05]  /*0f40*/  @!P0 EXIT ;  /* 0x000000000000894d */ /* 0x001fea0003800000 */
[----:B0-----:R-:W-:Y:S01]  /*0f50*/  LDS R4, [R17+0x3000] ;  /* 0x0030000011047984 */ /* 0x001fe20000000800 */
[----:B------:R-:W-:-:S03]  /*0f60*/  LEA R3, R3, R0, 0x4 ;  /* 0x0000000003037211 */ /* 0x000fc600078e20ff */
[----:B------:R-:W-:Y:S02]  /*0f70*/  LDS R5, [R17+0x3004] ;  /* 0x0030040011057984 */ /* 0x000fe40000000800 */
[----:B------:R-:W-:Y:S02]  /*0f80*/  IMAD.WIDE R18, R3, 0x4, R18 ;  /* 0x0000000403127825 */ /* 0x000fe400078e0212 */
[----:B------:R-:W-:Y:S04]  /*0f90*/  LDS R6, [R17+0x3008] ;  /* 0x0030080011067984 */ /* 0x000fe80000000800 */
[----:B------:R-:W0:Y:S04]  /*0fa0*/  LDS R7, [R17+0x300c] ;  /* 0x00300c0011077984 */ /* 0x000e280000000800 */
[----:B0-----:R-:W-:Y:S01]  /*0fb0*/  STG.E.128 desc[UR6][R18.64], R4 ;  /* 0x0000000412007986 */ /* 0x001fe2000c101d06 */
[----:B------:R-:W-:Y:S05]  /*0fc0*/  EXIT ;  /* 0x000000000000794d */ /* 0x000fea0003800000 */
.L_x_0:
[----:B------:R-:W-:-:S00]  /*0fd0*/  BRA `(.L_x_0) ;  /* 0xfffffffc00fc7947 */ /* 0x000fc0000383ffff */
[----:B------:R-:W-:-:S00]  /*0fe0*/  NOP ;  /* 0x0000000000007918 */ /* 0x000fc00000000000 */
        /* <DEDUP_REMOVED lines=9> */
.L_x_1:


//--------------------- .nv.global.init           --------------------------
	.section	.nv.global.init,"aw",@progbits
.nv.global.init:
	.type		_$_str,@object
	.size		_$_str,(_$_str_$_2 - _$_str)
_$_str:
        /*0000*/ 	.byte	0x5f, 0x5f, 0x43, 0x55, 0x44, 0x41, 0x5f, 0x46, 0x54, 0x5a, 0x00
	.type		_$_str_$_2,@object
	.size		_$_str_$_2,(.L_1 - _$_str_$_2)
_$_str_$_2:
        /*000b*/ 	.byte	0x5f, 0x5f, 0x43, 0x55, 0x44, 0x41, 0x5f, 0x50, 0x52, 0x45, 0x43, 0x5f, 0x53, 0x51, 0x52, 0x54
        /*001b*/ 	.byte	0x00
.L_1:


//--------------------- .nv.shared.triton_poi_fused__native_batch_norm_legit_no_training_5 --------------------------
	.section	.nv.shared.triton_poi_fused__native_batch_norm_legit_no_training_5,"aw",@nobits
	.sectionflags	@""
	.align	16
	.zero		1024


//--------------------- .nv.constant0.triton_poi_fused__native_batch_norm_legit_no_training_5 --------------------------
	.section	.nv.constant0.triton_poi_fused__native_batch_norm_legit_no_training_5,"a",@progbits
	.sectionflags	@""
	.align	4
.nv.constant0.triton_poi_fused__native_batch_norm_legit_no_training_5:
	.zero		584
